//
// Generated by NVIDIA NVVM Compiler
//
// Compiler Build ID: CL-36424714
// Cuda compilation tools, release 13.0, V13.0.88
// Based on NVVM 20.0.0
//

.version 9.0
.target sm_100
.address_size 64

	// .globl	apply_policy_upper_triangle_zero

.visible .entry apply_policy_upper_triangle_zero(
	.param .u64 .ptr .align 1 apply_policy_upper_triangle_zero_param_0,
	.param .u32 apply_policy_upper_triangle_zero_param_1,
	.param .u32 apply_policy_upper_triangle_zero_param_2
)
{
	.reg .pred 	%p<6>;
	.reg .b32 	%r<13>;
	.reg .b64 	%rd<5>;

	ld.param.u64 	%rd1, [apply_policy_upper_triangle_zero_param_0];
	ld.param.u32 	%r4, [apply_policy_upper_triangle_zero_param_1];
	ld.param.u32 	%r3, [apply_policy_upper_triangle_zero_param_2];
	mov.u32 	%r5, %ctaid.y;
	mov.u32 	%r6, %ntid.y;
	mov.u32 	%r7, %tid.y;
	mad.lo.s32 	%r1, %r5, %r6, %r7;
	mov.u32 	%r8, %ctaid.x;
	mov.u32 	%r9, %ntid.x;
	mov.u32 	%r10, %tid.x;
	mad.lo.s32 	%r2, %r8, %r9, %r10;
	setp.ge.s32 	%p1, %r1, %r4;
	setp.ge.s32 	%p2, %r2, %r3;
	or.pred  	%p3, %p1, %p2;
	setp.le.s32 	%p4, %r2, %r1;
	or.pred  	%p5, %p4, %p3;
	@%p5 bra 	$L__BB0_2;
	cvta.to.global.u64 	%rd2, %rd1;
	mad.lo.s32 	%r11, %r3, %r1, %r2;
	mul.wide.s32 	%rd3, %r11, 4;
	add.s64 	%rd4, %rd2, %rd3;
	mov.b32 	%r12, 0;
	st.global.u32 	[%rd4], %r12;
$L__BB0_2:
	ret;

}


// ===== COMPILED SASS (sm_100) =====

	.target	sm_100

	.elftype	@"ET_EXEC"


//--------------------- .note.nv.tkinfo           --------------------------
	.section	.note.nv.tkinfo,"",@"SHT_NOTE"
	.sectionflags	@"SHF_NOTE_NV_TKINFO"
	.tkinfo
        /*0018*/ 	.word	0x00000002
        /*0030*/ 	.string	""
        /*0030*/ 	.string	"ptxas"
        /*0030*/ 	.string	"Cuda compilation tools, release 13.0, V13.0.88"
        /*0030*/ 	.string	"Build cuda_13.0.r13.0/compiler.36424714_0"
        /*0030*/ 	.string	"-arch sm_100 -m 64 "



//--------------------- .note.nv.cuinfo           --------------------------
	.section	.note.nv.cuinfo,"",@"SHT_NOTE"
	.sectionflags	@"SHF_NOTE_NV_CUINFO"
        /*0018*/ 	.short	0x0002
        /*001a*/ 	.short	0x0064
        /*001c*/ 	.short	0x0082
	.zero		2


//--------------------- .nv.info                  --------------------------
	.section	.nv.info,"",@"SHT_CUDA_INFO"
	.align	4


	//----- nvinfo : EIATTR_REGCOUNT
	.align		4
        /*0000*/ 	.byte	0x04, 0x2f
        /*0002*/ 	.short	(.L_1 - .L_0)
	.align		4
.L_0:
        /*0004*/ 	.word	index@(apply_policy_upper_triangle_zero)
        /*0008*/ 	.word	0x00000008


	//----- nvinfo : EIATTR_FRAME_SIZE
	.align		4
.L_1:
        /*000c*/ 	.byte	0x04, 0x11
        /*000e*/ 	.short	(.L_3 - .L_2)
	.align		4
.L_2:
        /*0010*/ 	.word	index@(apply_policy_upper_triangle_zero)
        /*0014*/ 	.word	0x00000000


	//----- nvinfo : EIATTR_MIN_STACK_SIZE
	.align		4
.L_3:
        /*0018*/ 	.byte	0x04, 0x12
        /*001a*/ 	.short	(.L_5 - .L_4)
	.align		4
.L_4:
        /*001c*/ 	.word	index@(apply_policy_upper_triangle_zero)
        /*0020*/ 	.word	0x00000000
.L_5:


//--------------------- .nv.compat                --------------------------
	.section	.nv.compat,"",@"SHT_CUDA_COMPAT_INFO"
	.align	4
        /*0000*/ 	.byte	0x02, 0x09, 0x00, 0x00, 0x02, 0x02, 0x01, 0x00, 0x02, 0x05, 0x05, 0x00, 0x03, 0x07, 0x01, 0x01
        /*0010*/ 	.byte	0x02, 0x03, 0x00, 0x00, 0x02, 0x06, 0x01, 0x00, 0x04, 0x0b, 0x08, 0x00, 0x09, 0x00, 0x00, 0x00
        /*0020*/ 	.byte	0x00, 0x00, 0x00, 0x00


//--------------------- .nv.info.apply_policy_upper_triangle_zero --------------------------
	.section	.nv.info.apply_policy_upper_triangle_zero,"",@"SHT_CUDA_INFO"
	.sectionflags	@""
	.align	4


	//----- nvinfo : EIATTR_CUDA_API_VERSION
	.align		4
        /*0000*/ 	.byte	0x04, 0x37
        /*0002*/ 	.short	(.L_7 - .L_6)
.L_6:
        /*0004*/ 	.word	0x00000082


	//----- nvinfo : EIATTR_KPARAM_INFO
	.align		4
.L_7:
        /*0008*/ 	.byte	0x04, 0x17
        /*000a*/ 	.short	(.L_9 - .L_8)
.L_8:
        /*000c*/ 	.word	0x00000000
        /*0010*/ 	.short	0x0002
        /*0012*/ 	.short	0x000c
        /*0014*/ 	.byte	0x00, 0xf0, 0x11, 0x00


	//----- nvinfo : EIATTR_KPARAM_INFO
	.align		4
.L_9:
        /*0018*/ 	.byte	0x04, 0x17
        /*001a*/ 	.short	(.L_11 - .L_10)
.L_10:
        /*001c*/ 	.word	0x00000000
        /*0020*/ 	.short	0x0001
        /*0022*/ 	.short	0x0008
        /*0024*/ 	.byte	0x00, 0xf0, 0x11, 0x00


	//----- nvinfo : EIATTR_KPARAM_INFO
	.align		4
.L_11:
        /*0028*/ 	.byte	0x04, 0x17
        /*002a*/ 	.short	(.L_13 - .L_12)
.L_12:
        /*002c*/ 	.word	0x00000000
        /*0030*/ 	.short	0x0000
        /*0032*/ 	.short	0x0000
        /*0034*/ 	.byte	0x00, 0xf5, 0x21, 0x00


	//----- nvinfo : EIATTR_SPARSE_MMA_MASK
	.align		4
.L_13:
        /*0038*/ 	.byte	0x03, 0x50
        /*003a*/ 	.short	0x0000


	//----- nvinfo : EIATTR_MAXREG_COUNT
	.align		4
        /*003c*/ 	.byte	0x03, 0x1b
        /*003e*/ 	.short	0x00ff


	//----- nvinfo : EIATTR_MERCURY_ISA_VERSION
	.align		4
        /*0040*/ 	.byte	0x03, 0x5f
        /*0042*/ 	.short	0x0101


	//----- nvinfo : EIATTR_VRC_CTA_INIT_COUNT
	.align		4
        /*0044*/ 	.byte	0x02, 0x4a
	.zero		1
	.zero		1


	//----- nvinfo : EIATTR_EXIT_INSTR_OFFSETS
	.align		4
        /*0048*/ 	.byte	0x04, 0x1c
        /*004a*/ 	.short	(.L_15 - .L_14)


	//   ....[0]....
.L_14:
        /*004c*/ 	.word	0x000000d0


	//   ....[1]....
        /*0050*/ 	.word	0x00000130


	//----- nvinfo : EIATTR_CBANK_PARAM_SIZE
	.align		4
.L_15:
        /*0054*/ 	.byte	0x03, 0x19
        /*0056*/ 	.short	0x0010


	//----- nvinfo : EIATTR_PARAM_CBANK
	.align		4
        /*0058*/ 	.byte	0x04, 0x0a
        /*005a*/ 	.short	(.L_17 - .L_16)
	.align		4
.L_16:
        /*005c*/ 	.word	index@(.nv.constant0.apply_policy_upper_triangle_zero)
        /*0060*/ 	.short	0x0380
        /*0062*/ 	.short	0x0010


	//----- nvinfo : EIATTR_SW_WAR
	.align		4
.L_17:
        /*0064*/ 	.byte	0x04, 0x36
        /*0066*/ 	.short	(.L_19 - .L_18)
.L_18:
        /*0068*/ 	.word	0x00000008
.L_19:


//--------------------- .nv.callgraph             --------------------------
	.section	.nv.callgraph,"",@"SHT_CUDA_CALLGRAPH"
	.align	4
	.sectionentsize	8
	.align		4
        /*0000*/ 	.word	0x00000000
	.align		4
        /*0004*/ 	.word	0xffffffff
	.align		4
        /*0008*/ 	.word	0x00000000
	.align		4
        /*000c*/ 	.word	0xfffffffe
	.align		4
        /*0010*/ 	.word	0x00000000
	.align		4
        /*0014*/ 	.word	0xfffffffd
	.align		4
        /*0018*/ 	.word	0x00000000
	.align		4
        /*001c*/ 	.word	0xfffffffc


//--------------------- .text.apply_policy_upper_triangle_zero --------------------------
	.section	.text.apply_policy_upper_triangle_zero,"ax",@progbits
	.align	128
        .global         apply_policy_upper_triangle_zero
        .type           apply_policy_upper_triangle_zero,@function
        .size           apply_policy_upper_triangle_zero,(.L_x_1 - apply_policy_upper_triangle_zero)
        .other          apply_policy_upper_triangle_zero,@"STO_CUDA_ENTRY STV_DEFAULT"
apply_policy_upper_triangle_zero:
.text.apply_policy_upper_triangle_zero:
[----:B------:R-:W-:Y:S01]  /*0000*/  LDC R1, c[0x0][0x37c] ;  /* 0x0000df00ff017b82 */ /* 0x000fe20000000800 */
[----:B------:R-:W0:Y:S07]  /*0010*/  S2R R2, SR_TID.X ;  /* 0x0000000000027919 */ /* 0x000e2e0000002100 */
[----:B------:R-:W1:Y:S01]  /*0020*/  LDC R0, c[0x0][0x364] ;  /* 0x0000d900ff007b82 */ /* 0x000e620000000800 */
[----:B------:R-:W2:Y:S01]  /*0030*/  LDCU.64 UR6, c[0x0][0x388] ;  /* 0x00007100ff0677ac */ /* 0x000ea20008000a00 */
[----:B------:R-:W1:Y:S06]  /*0040*/  S2R R3, SR_TID.Y ;  /* 0x0000000000037919 */ /* 0x000e6c0000002200 */
[----:B------:R-:W0:Y:S08]  /*0050*/  S2UR UR5, SR_CTAID.X ;  /* 0x00000000000579c3 */ /* 0x000e300000002500 */
[----:B------:R-:W0:Y:S08]  /*0060*/  LDC R5, c[0x0][0x360] ;  /* 0x0000d800ff057b82 */ /* 0x000e300000000800 */
[----:B------:R-:W1:Y:S01]  /*0070*/  S2UR UR4, SR_CTAID.Y ;  /* 0x00000000000479c3 */ /* 0x000e620000002600 */
[----:B0-----:R-:W-:-:S05]  /*0080*/  IMAD R5, R5, UR5, R2 ;  /* 0x0000000505057c24 */ /* 0x001fca000f8e0202 */
[----:B--2---:R-:W-:Y:S01]  /*0090*/  ISETP.GE.AND P0, PT, R5, UR7, PT ;  /* 0x0000000705007c0c */ /* 0x004fe2000bf06270 */
[----:B-1----:R-:W-:-:S05]  /*00a0*/  IMAD R0, R0, UR4, R3 ;  /* 0x0000000400007c24 */ /* 0x002fca000f8e0203 */
[----:B------:R-:W-:-:S04]  /*00b0*/  ISETP.GE.OR P0, PT, R0, UR6, P0 ;  /* 0x0000000600007c0c */ /* 0x000fc80008706670 */
[----:B------:R-:W-:-:S13]  /*00c0*/  ISETP.LE.OR P0, PT, R5, R0, P0 ;  /* 0x000000000500720c */ /* 0x000fda0000703670 */
[----:B------:R-:W-:Y:S05]  /*00d0*/  @P0 EXIT ;  /* 0x000000000000094d */ /* 0x000fea0003800000 */
[----:B------:R-:W0:Y:S01]  /*00e0*/  LDC.64 R2, c[0x0][0x380] ;  /* 0x0000e000ff027b82 */ /* 0x000e220000000a00 */
[----:B------:R-:W1:Y:S01]  /*00f0*/  LDCU.64 UR4, c[0x0][0x358] ;  /* 0x00006b00ff0477ac */ /* 0x000e620008000a00 */
[----:B------:R-:W-:-:S04]  /*0100*/  IMAD R5, R0, UR7, R5 ;  /* 0x0000000700057c24 */ /* 0x000fc8000f8e0205 */
[----:B0-----:R-:W-:-:S05]  /*0110*/  IMAD.WIDE R2, R5, 0x4, R2 ;  /* 0x0000000405027825 */ /* 0x001fca00078e0202 */
[----:B-1----:R-:W-:Y:S01]  /*0120*/  STG.E desc[UR4][R2.64], RZ ;  /* 0x000000ff02007986 */ /* 0x002fe2000c101904 */
[----:B------:R-:W-:Y:S05]  /*0130*/  EXIT ;  /* 0x000000000000794d */ /* 0x000fea0003800000 */
.L_x_0:
[----:B------:R-:W-:-:S00]  /*0140*/  BRA `(.L_x_0) ;  /* 0xfffffffc00fc7947 */ /* 0x000fc0000383ffff */
[----:B------:R-:W-:-:S00]  /*0150*/  NOP ;  /* 0x0000000000007918 */ /* 0x000fc00000000000 */
        /* <DEDUP_REMOVED lines=10> */
.L_x_1:


//--------------------- .nv.shared.reserved.0     --------------------------
	.section	.nv.shared.reserved.0,"aw",@nobits
	.weak		__nv_reservedSMEM_offset_0_alias
	.size		__nv_reservedSMEM_offset_0_alias, 0, 64
	.other		__nv_reservedSMEM_offset_0_alias,@"STO_CUDA_RESERVED_SHARED STV_DEFAULT"
__nv_reservedSMEM_offset_0_alias:
	.zero		0
	.zero		64


//--------------------- .nv.constant0.apply_policy_upper_triangle_zero --------------------------
	.section	.nv.constant0.apply_policy_upper_triangle_zero,"a",@progbits
	.sectionflags	@""
	.align	4
.nv.constant0.apply_policy_upper_triangle_zero:
	.zero		912


//--------------------- SYMBOLS --------------------------

	.type		.nv.reservedSmem.offset0,@object
	.size		.nv.reservedSmem.offset0,0x4
